//
// Generated by NVIDIA NVVM Compiler
//
// Compiler Build ID: CL-36424714
// Cuda compilation tools, release 13.0, V13.0.88
// Based on NVVM 20.0.0
//

.version 9.0
.target sm_100
.address_size 64

	// .globl	_Z14subtractKernelPfS_S_i

.visible .entry _Z14subtractKernelPfS_S_i(
	.param .u64 .ptr .align 1 _Z14subtractKernelPfS_S_i_param_0,
	.param .u64 .ptr .align 1 _Z14subtractKernelPfS_S_i_param_1,
	.param .u64 .ptr .align 1 _Z14subtractKernelPfS_S_i_param_2,
	.param .u32 _Z14subtractKernelPfS_S_i_param_3
)
{
	.reg .pred 	%p<3>;
	.reg .b32 	%r<7>;
	.reg .b32 	%f<4>;
	.reg .b64 	%rd<14>;

	ld.param.u64 	%rd2, [_Z14subtractKernelPfS_S_i_param_0];
	ld.param.u64 	%rd3, [_Z14subtractKernelPfS_S_i_param_1];
	ld.param.u64 	%rd4, [_Z14subtractKernelPfS_S_i_param_2];
	ld.param.u32 	%r2, [_Z14subtractKernelPfS_S_i_param_3];
	cvta.to.global.u64 	%rd1, %rd4;
	mov.u32 	%r3, %tid.x;
	mov.u32 	%r4, %ctaid.x;
	mov.u32 	%r5, %ntid.x;
	mad.lo.s32 	%r1, %r4, %r5, %r3;
	setp.ge.s32 	%p1, %r1, %r2;
	@%p1 bra 	$L__BB0_4;
	cvta.to.global.u64 	%rd5, %rd3;
	mul.wide.s32 	%rd6, %r1, 4;
	add.s64 	%rd7, %rd5, %rd6;
	ld.global.f32 	%f1, [%rd7];
	setp.eq.f32 	%p2, %f1, 0f00000000;
	@%p2 bra 	$L__BB0_3;
	cvta.to.global.u64 	%rd10, %rd2;
	add.s64 	%rd12, %rd10, %rd6;
	ld.global.f32 	%f2, [%rd12];
	div.rn.f32 	%f3, %f2, %f1;
	add.s64 	%rd13, %rd1, %rd6;
	st.global.f32 	[%rd13], %f3;
	bra.uni 	$L__BB0_4;
$L__BB0_3:
	add.s64 	%rd9, %rd1, %rd6;
	mov.b32 	%r6, 0;
	st.global.u32 	[%rd9], %r6;
$L__BB0_4:
	ret;

}


// ===== COMPILED SASS (sm_100) =====

	.target	sm_100

	.elftype	@"ET_EXEC"


//--------------------- .note.nv.tkinfo           --------------------------
	.section	.note.nv.tkinfo,"",@"SHT_NOTE"
	.sectionflags	@"SHF_NOTE_NV_TKINFO"
	.tkinfo
        /*0018*/ 	.word	0x00000002
        /*0030*/ 	.string	""
        /*0030*/ 	.string	"ptxas"
        /*0030*/ 	.string	"Cuda compilation tools, release 13.0, V13.0.88"
        /*0030*/ 	.string	"Build cuda_13.0.r13.0/compiler.36424714_0"
        /*0030*/ 	.string	"-arch sm_100 -m 64 "



//--------------------- .note.nv.cuinfo           --------------------------
	.section	.note.nv.cuinfo,"",@"SHT_NOTE"
	.sectionflags	@"SHF_NOTE_NV_CUINFO"
        /*0018*/ 	.short	0x0002
        /*001a*/ 	.short	0x0064
        /*001c*/ 	.short	0x0082
	.zero		2


//--------------------- .nv.info                  --------------------------
	.section	.nv.info,"",@"SHT_CUDA_INFO"
	.align	4


	//----- nvinfo : EIATTR_REGCOUNT
	.align		4
        /*0000*/ 	.byte	0x04, 0x2f
        /*0002*/ 	.short	(.L_1 - .L_0)
	.align		4
.L_0:
        /*0004*/ 	.word	index@(_Z14subtractKernelPfS_S_i)
        /*0008*/ 	.word	0x00000010


	//----- nvinfo : EIATTR_FRAME_SIZE
	.align		4
.L_1:
        /*000c*/ 	.byte	0x04, 0x11
        /*000e*/ 	.short	(.L_3 - .L_2)
	.align		4
.L_2:
        /*0010*/ 	.word	index@($__internal_0_$__cuda_sm3x_div_rn_noftz_f32_slowpath)
        /*0014*/ 	.word	0x00000000


	//----- nvinfo : EIATTR_FRAME_SIZE
	.align		4
.L_3:
        /*0018*/ 	.byte	0x04, 0x11
        /*001a*/ 	.short	(.L_5 - .L_4)
	.align		4
.L_4:
        /*001c*/ 	.word	index@(_Z14subtractKernelPfS_S_i)
        /*0020*/ 	.word	0x00000000


	//----- nvinfo : EIATTR_MIN_STACK_SIZE
	.align		4
.L_5:
        /*0024*/ 	.byte	0x04, 0x12
        /*0026*/ 	.short	(.L_7 - .L_6)
	.align		4
.L_6:
        /*0028*/ 	.word	index@(_Z14subtractKernelPfS_S_i)
        /*002c*/ 	.word	0x00000000
.L_7:


//--------------------- .nv.compat                --------------------------
	.section	.nv.compat,"",@"SHT_CUDA_COMPAT_INFO"
	.align	4
        /*0000*/ 	.byte	0x02, 0x09, 0x00, 0x00, 0x02, 0x02, 0x01, 0x00, 0x02, 0x05, 0x05, 0x00, 0x03, 0x07, 0x01, 0x01
        /*0010*/ 	.byte	0x02, 0x03, 0x00, 0x00, 0x02, 0x06, 0x01, 0x00, 0x04, 0x0b, 0x08, 0x00, 0x01, 0x00, 0x00, 0x00
        /*0020*/ 	.byte	0x00, 0x00, 0x00, 0x00


//--------------------- .nv.info._Z14subtractKernelPfS_S_i --------------------------
	.section	.nv.info._Z14subtractKernelPfS_S_i,"",@"SHT_CUDA_INFO"
	.sectionflags	@""
	.align	4


	//----- nvinfo : EIATTR_CUDA_API_VERSION
	.align		4
        /*0000*/ 	.byte	0x04, 0x37
        /*0002*/ 	.short	(.L_9 - .L_8)
.L_8:
        /*0004*/ 	.word	0x00000082


	//----- nvinfo : EIATTR_KPARAM_INFO
	.align		4
.L_9:
        /*0008*/ 	.byte	0x04, 0x17
        /*000a*/ 	.short	(.L_11 - .L_10)
.L_10:
        /*000c*/ 	.word	0x00000000
        /*0010*/ 	.short	0x0003
        /*0012*/ 	.short	0x0018
        /*0014*/ 	.byte	0x00, 0xf0, 0x11, 0x00


	//----- nvinfo : EIATTR_KPARAM_INFO
	.align		4
.L_11:
        /*0018*/ 	.byte	0x04, 0x17
        /*001a*/ 	.short	(.L_13 - .L_12)
.L_12:
        /*001c*/ 	.word	0x00000000
        /*0020*/ 	.short	0x0002
        /*0022*/ 	.short	0x0010
        /*0024*/ 	.byte	0x00, 0xf5, 0x21, 0x00


	//----- nvinfo : EIATTR_KPARAM_INFO
	.align		4
.L_13:
        /*0028*/ 	.byte	0x04, 0x17
        /*002a*/ 	.short	(.L_15 - .L_14)
.L_14:
        /*002c*/ 	.word	0x00000000
        /*0030*/ 	.short	0x0001
        /*0032*/ 	.short	0x0008
        /*0034*/ 	.byte	0x00, 0xf5, 0x21, 0x00


	//----- nvinfo : EIATTR_KPARAM_INFO
	.align		4
.L_15:
        /*0038*/ 	.byte	0x04, 0x17
        /*003a*/ 	.short	(.L_17 - .L_16)
.L_16:
        /*003c*/ 	.word	0x00000000
        /*0040*/ 	.short	0x0000
        /*0042*/ 	.short	0x0000
        /*0044*/ 	.byte	0x00, 0xf5, 0x21, 0x00


	//----- nvinfo : EIATTR_SPARSE_MMA_MASK
	.align		4
.L_17:
        /*0048*/ 	.byte	0x03, 0x50
        /*004a*/ 	.short	0x0000


	//----- nvinfo : EIATTR_MAXREG_COUNT
	.align		4
        /*004c*/ 	.byte	0x03, 0x1b
        /*004e*/ 	.short	0x00ff


	//----- nvinfo : EIATTR_MERCURY_ISA_VERSION
	.align		4
        /*0050*/ 	.byte	0x03, 0x5f
        /*0052*/ 	.short	0x0101


	//----- nvinfo : EIATTR_VRC_CTA_INIT_COUNT
	.align		4
        /*0054*/ 	.byte	0x02, 0x4a
	.zero		1
	.zero		1


	//----- nvinfo : EIATTR_EXIT_INSTR_OFFSETS
	.align		4
        /*0058*/ 	.byte	0x04, 0x1c
        /*005a*/ 	.short	(.L_19 - .L_18)


	//   ....[0]....
.L_18:
        /*005c*/ 	.word	0x00000070


	//   ....[1]....
        /*0060*/ 	.word	0x00000210


	//   ....[2]....
        /*0064*/ 	.word	0x00000250


	//----- nvinfo : EIATTR_CRS_STACK_SIZE
	.align		4
.L_19:
        /*0068*/ 	.byte	0x04, 0x1e
        /*006a*/ 	.short	(.L_21 - .L_20)
.L_20:
        /*006c*/ 	.word	0x00000000


	//----- nvinfo : EIATTR_CBANK_PARAM_SIZE
	.align		4
.L_21:
        /*0070*/ 	.byte	0x03, 0x19
        /*0072*/ 	.short	0x001c


	//----- nvinfo : EIATTR_PARAM_CBANK
	.align		4
        /*0074*/ 	.byte	0x04, 0x0a
        /*0076*/ 	.short	(.L_23 - .L_22)
	.align		4
.L_22:
        /*0078*/ 	.word	index@(.nv.constant0._Z14subtractKernelPfS_S_i)
        /*007c*/ 	.short	0x0380
        /*007e*/ 	.short	0x001c


	//----- nvinfo : EIATTR_SW_WAR
	.align		4
.L_23:
        /*0080*/ 	.byte	0x04, 0x36
        /*0082*/ 	.short	(.L_25 - .L_24)
.L_24:
        /*0084*/ 	.word	0x00000008
.L_25:


//--------------------- .nv.callgraph             --------------------------
	.section	.nv.callgraph,"",@"SHT_CUDA_CALLGRAPH"
	.align	4
	.sectionentsize	8
	.align		4
        /*0000*/ 	.word	0x00000000
	.align		4
        /*0004*/ 	.word	0xffffffff
	.align		4
        /*0008*/ 	.word	0x00000000
	.align		4
        /*000c*/ 	.word	0xfffffffe
	.align		4
        /*0010*/ 	.word	0x00000000
	.align		4
        /*0014*/ 	.word	0xfffffffd
	.align		4
        /*0018*/ 	.word	0x00000000
	.align		4
        /*001c*/ 	.word	0xfffffffc


//--------------------- .text._Z14subtractKernelPfS_S_i --------------------------
	.section	.text._Z14subtractKernelPfS_S_i,"ax",@progbits
	.align	128
        .global         _Z14subtractKernelPfS_S_i
        .type           _Z14subtractKernelPfS_S_i,@function
        .size           _Z14subtractKernelPfS_S_i,(.L_x_15 - _Z14subtractKernelPfS_S_i)
        .other          _Z14subtractKernelPfS_S_i,@"STO_CUDA_ENTRY STV_DEFAULT"
_Z14subtractKernelPfS_S_i:
.text._Z14subtractKernelPfS_S_i:
[----:B------:R-:W-:Y:S01]  /*0000*/  LDC R1, c[0x0][0x37c] ;  /* 0x0000df00ff017b82 */ /* 0x000fe20000000800 */
[----:B------:R-:W0:Y:S07]  /*0010*/  S2R R2, SR_TID.X ;  /* 0x0000000000027919 */ /* 0x000e2e0000002100 */
[----:B------:R-:W0:Y:S01]  /*0020*/  S2UR UR4, SR_CTAID.X ;  /* 0x00000000000479c3 */ /* 0x000e220000002500 */
[----:B------:R-:W1:Y:S07]  /*0030*/  LDCU UR5, c[0x0][0x398] ;  /* 0x00007300ff0577ac */ /* 0x000e6e0008000800 */
[----:B------:R-:W0:Y:S02]  /*0040*/  LDC R3, c[0x0][0x360] ;  /* 0x0000d800ff037b82 */ /* 0x000e240000000800 */
[----:B0-----:R-:W-:-:S05]  /*0050*/  IMAD R2, R3, UR4, R2 ;  /* 0x0000000403027c24 */ /* 0x001fca000f8e0202 */
[----:B-1----:R-:W-:-:S13]  /*0060*/  ISETP.GE.AND P0, PT, R2, UR5, PT ;  /* 0x0000000502007c0c */ /* 0x002fda000bf06270 */
[----:B------:R-:W-:Y:S05]  /*0070*/  @P0 EXIT ;  /* 0x000000000000094d */ /* 0x000fea0003800000 */
[----:B------:R-:W0:Y:S01]  /*0080*/  LDC.64 R4, c[0x0][0x388] ;  /* 0x0000e200ff047b82 */ /* 0x000e220000000a00 */
[----:B------:R-:W1:Y:S01]  /*0090*/  LDCU.64 UR4, c[0x0][0x358] ;  /* 0x00006b00ff0477ac */ /* 0x000e620008000a00 */
[----:B0-----:R-:W-:-:S05]  /*00a0*/  IMAD.WIDE R4, R2, 0x4, R4 ;  /* 0x0000000402047825 */ /* 0x001fca00078e0204 */
[----:B-1----:R-:W2:Y:S02]  /*00b0*/  LDG.E R3, desc[UR4][R4.64] ;  /* 0x0000000404037981 */ /* 0x002ea4000c1e1900 */
[----:B--2---:R-:W-:-:S13]  /*00c0*/  FSETP.NEU.AND P0, PT, R3, RZ, PT ;  /* 0x000000ff0300720b */ /* 0x004fda0003f0d000 */
[----:B------:R-:W-:Y:S05]  /*00d0*/  @!P0 BRA `(.L_x_0) ;  /* 0x0000000000508947 */ /* 0x000fea0003800000 */
[----:B------:R-:W0:Y:S02]  /*00e0*/  LDC.64 R4, c[0x0][0x380] ;  /* 0x0000e000ff047b82 */ /* 0x000e240000000a00 */
[----:B0-----:R-:W-:-:S05]  /*00f0*/  IMAD.WIDE R4, R2, 0x4, R4 ;  /* 0x0000000402047825 */ /* 0x001fca00078e0204 */
[----:B------:R-:W2:Y:S01]  /*0100*/  LDG.E R0, desc[UR4][R4.64] ;  /* 0x0000000404007981 */ /* 0x000ea2000c1e1900 */
[----:B------:R-:W0:Y:S01]  /*0110*/  MUFU.RCP R6, R3 ;  /* 0x0000000300067308 */ /* 0x000e220000001000 */
[----:B------:R-:W-:Y:S01]  /*0120*/  BSSY.RECONVERGENT B0, `(.L_x_1) ;  /* 0x000000b000007945 */ /* 0x000fe20003800200 */
[----:B0-----:R-:W-:-:S04]  /*0130*/  FFMA R7, -R3, R6, 1 ;  /* 0x3f80000003077423 */ /* 0x001fc80000000106 */
[----:B------:R-:W-:Y:S02]  /*0140*/  FFMA R7, R6, R7, R6 ;  /* 0x0000000706077223 */ /* 0x000fe40000000006 */
[----:B--2---:R-:W0:Y:S02]  /*0150*/  FCHK P0, R0, R3 ;  /* 0x0000000300007302 */ /* 0x004e240000000000 */
[----:B------:R-:W-:-:S04]  /*0160*/  FFMA R6, R0, R7, RZ ;  /* 0x0000000700067223 */ /* 0x000fc800000000ff */
[----:B------:R-:W-:-:S04]  /*0170*/  FFMA R8, -R3, R6, R0 ;  /* 0x0000000603087223 */ /* 0x000fc80000000100 */
[----:B------:R-:W-:Y:S01]  /*0180*/  FFMA R7, R7, R8, R6 ;  /* 0x0000000807077223 */ /* 0x000fe20000000006 */
[----:B0-----:R-:W-:Y:S06]  /*0190*/  @!P0 BRA `(.L_x_2) ;  /* 0x00000000000c8947 */ /* 0x001fec0003800000 */
[----:B------:R-:W-:-:S07]  /*01a0*/  MOV R4, 0x1c0 ;  /* 0x000001c000047802 */ /* 0x000fce0000000f00 */
[----:B------:R-:W-:Y:S05]  /*01b0*/  CALL.REL.NOINC `($__internal_0_$__cuda_sm3x_div_rn_noftz_f32_slowpath) ;  /* 0x0000000000287944 */ /* 0x000fea0003c00000 */
[----:B------:R-:W-:-:S07]  /*01c0*/  IMAD.MOV.U32 R7, RZ, RZ, R0 ;  /* 0x000000ffff077224 */ /* 0x000fce00078e0000 */
.L_x_2:
[----:B------:R-:W-:Y:S05]  /*01d0*/  BSYNC.RECONVERGENT B0 ;  /* 0x0000000000007941 */ /* 0x000fea0003800200 */
.L_x_1:
[----:B------:R-:W0:Y:S02]  /*01e0*/  LDC.64 R4, c[0x0][0x390] ;  /* 0x0000e400ff047b82 */ /* 0x000e240000000a00 */
[----:B0-----:R-:W-:-:S05]  /*01f0*/  IMAD.WIDE R2, R2, 0x4, R4 ;  /* 0x0000000402027825 */ /* 0x001fca00078e0204 */
[----:B------:R-:W-:Y:S01]  /*0200*/  STG.E desc[UR4][R2.64], R7 ;  /* 0x0000000702007986 */ /* 0x000fe2000c101904 */
[----:B------:R-:W-:Y:S05]  /*0210*/  EXIT ;  /* 0x000000000000794d */ /* 0x000fea0003800000 */
.L_x_0:
[----:B------:R-:W0:Y:S02]  /*0220*/  LDC.64 R4, c[0x0][0x390] ;  /* 0x0000e400ff047b82 */ /* 0x000e240000000a00 */
[----:B0-----:R-:W-:-:S05]  /*0230*/  IMAD.WIDE R4, R2, 0x4, R4 ;  /* 0x0000000402047825 */ /* 0x001fca00078e0204 */
[----:B------:R-:W-:Y:S01]  /*0240*/  STG.E desc[UR4][R4.64], RZ ;  /* 0x000000ff04007986 */ /* 0x000fe2000c101904 */
[----:B------:R-:W-:Y:S05]  /*0250*/  EXIT ;  /* 0x000000000000794d */ /* 0x000fea0003800000 */
        .weak           $__internal_0_$__cuda_sm3x_div_rn_noftz_f32_slowpath
        .type           $__internal_0_$__cuda_sm3x_div_rn_noftz_f32_slowpath,@function
        .size           $__internal_0_$__cuda_sm3x_div_rn_noftz_f32_slowpath,(.L_x_15 - $__internal_0_$__cuda_sm3x_div_rn_noftz_f32_slowpath)
$__internal_0_$__cuda_sm3x_div_rn_noftz_f32_slowpath:
[--C-:B------:R-:W-:Y:S01]  /*0260*/  SHF.R.U32.HI R6, RZ, 0x17, R3.reuse ;  /* 0x00000017ff067819 */ /* 0x100fe20000011603 */
[----:B------:R-:W-:Y:S01]  /*0270*/  BSSY.RECONVERGENT B1, `(.L_x_3) ;  /* 0x0000064000017945 */ /* 0x000fe20003800200 */
[--C-:B------:R-:W-:Y:S01]  /*0280*/  SHF.R.U32.HI R5, RZ, 0x17, R0.reuse ;  /* 0x00000017ff057819 */ /* 0x100fe20000011600 */
[----:B------:R-:W-:Y:S01]  /*0290*/  IMAD.MOV.U32 R7, RZ, RZ, R0 ;  /* 0x000000ffff077224 */ /* 0x000fe200078e0000 */
[----:B------:R-:W-:Y:S01]  /*02a0*/  LOP3.LUT R6, R6, 0xff, RZ, 0xc0, !PT ;  /* 0x000000ff06067812 */ /* 0x000fe200078ec0ff */
[----:B------:R-:W-:Y:S01]  /*02b0*/  IMAD.MOV.U32 R8, RZ, RZ, R3 ;  /* 0x000000ffff087224 */ /* 0x000fe200078e0003 */
[----:B------:R-:W-:-:S03]  /*02c0*/  LOP3.LUT R5, R5, 0xff, RZ, 0xc0, !PT ;  /* 0x000000ff05057812 */ /* 0x000fc600078ec0ff */
[----:B------:R-:W-:Y:S02]  /*02d0*/  VIADD R11, R6, 0xffffffff ;  /* 0xffffffff060b7836 */ /* 0x000fe40000000000 */
[----:B------:R-:W-:-:S03]  /*02e0*/  VIADD R10, R5, 0xffffffff ;  /* 0xffffffff050a7836 */ /* 0x000fc60000000000 */
[----:B------:R-:W-:-:S04]  /*02f0*/  ISETP.GT.U32.AND P0, PT, R11, 0xfd, PT ;  /* 0x000000fd0b00780c */ /* 0x000fc80003f04070 */
[----:B------:R-:W-:-:S13]  /*0300*/  ISETP.GT.U32.OR P0, PT, R10, 0xfd, P0 ;  /* 0x000000fd0a00780c */ /* 0x000fda0000704470 */
[----:B------:R-:W-:Y:S01]  /*0310*/  @!P0 IMAD.MOV.U32 R9, RZ, RZ, RZ ;  /* 0x000000ffff098224 */ /* 0x000fe200078e00ff */
[----:B------:R-:W-:Y:S06]  /*0320*/  @!P0 BRA `(.L_x_4) ;  /* 0x00000000005c8947 */ /* 0x000fec0003800000 */
[----:B------:R-:W-:Y:S02]  /*0330*/  FSETP.GTU.FTZ.AND P0, PT, |R0|, +INF , PT ;  /* 0x7f8000000000780b */ /* 0x000fe40003f1c200 */
[----:B------:R-:W-:-:S04]  /*0340*/  FSETP.GTU.FTZ.AND P1, PT, |R3|, +INF , PT ;  /* 0x7f8000000300780b */ /* 0x000fc80003f3c200 */
[----:B------:R-:W-:-:S13]  /*0350*/  PLOP3.LUT P0, PT, P0, P1, PT, 0xf8, 0x8f ;  /* 0x00000000008f781c */ /* 0x000fda0000703f70 */
[----:B------:R-:W-:Y:S05]  /*0360*/  @P0 BRA `(.L_x_5) ;  /* 0x00000004004c0947 */ /* 0x000fea0003800000 */
[----:B------:R-:W-:-:S13]  /*0370*/  LOP3.LUT P0, RZ, R8, 0x7fffffff, R7, 0xc8, !PT ;  /* 0x7fffffff08ff7812 */ /* 0x000fda000780c807 */
[----:B------:R-:W-:Y:S05]  /*0380*/  @!P0 BRA `(.L_x_6) ;  /* 0x00000004003c8947 */ /* 0x000fea0003800000 */
[C---:B------:R-:W-:Y:S02]  /*0390*/  FSETP.NEU.FTZ.AND P2, PT, |R0|.reuse, +INF , PT ;  /* 0x7f8000000000780b */ /* 0x040fe40003f5d200 */
[----:B------:R-:W-:Y:S02]  /*03a0*/  FSETP.NEU.FTZ.AND P1, PT, |R3|, +INF , PT ;  /* 0x7f8000000300780b */ /* 0x000fe40003f3d200 */
[----:B------:R-:W-:-:S11]  /*03b0*/  FSETP.NEU.FTZ.AND P0, PT, |R0|, +INF , PT ;  /* 0x7f8000000000780b */ /* 0x000fd60003f1d200 */
[----:B------:R-:W-:Y:S05]  /*03c0*/  @!P1 BRA !P2, `(.L_x_6) ;  /* 0x00000004002c9947 */ /* 0x000fea0005000000 */
[----:B------:R-:W-:-:S04]  /*03d0*/  LOP3.LUT P2, RZ, R7, 0x7fffffff, RZ, 0xc0, !PT ;  /* 0x7fffffff07ff7812 */ /* 0x000fc8000784c0ff */
[----:B------:R-:W-:-:S13]  /*03e0*/  PLOP3.LUT P1, PT, P1, P2, PT, 0x2f, 0xf2 ;  /* 0x0000000000f2781c */ /* 0x000fda0000f24577 */
[----:B------:R-:W-:Y:S05]  /*03f0*/  @P1 BRA `(.L_x_7) ;  /* 0x0000000400181947 */ /* 0x000fea0003800000 */
[----:B------:R-:W-:-:S04]  /*0400*/  LOP3.LUT P1, RZ, R8, 0x7fffffff, RZ, 0xc0, !PT ;  /* 0x7fffffff08ff7812 */ /* 0x000fc8000782c0ff */
[----:B------:R-:W-:-:S13]  /*0410*/  PLOP3.LUT P0, PT, P0, P1, PT, 0x2f, 0xf2 ;  /* 0x0000000000f2781c */ /* 0x000fda0000702577 */
[----:B------:R-:W-:Y:S05]  /*0420*/  @P0 BRA `(.L_x_8) ;  /* 0x0000000400000947 */ /* 0x000fea0003800000 */
[----:B------:R-:W-:Y:S02]  /*0430*/  ISETP.GE.AND P0, PT, R10, RZ, PT ;  /* 0x000000ff0a00720c */ /* 0x000fe40003f06270 */
[----:B------:R-:W-:-:S11]  /*0440*/  ISETP.GE.AND P1, PT, R11, RZ, PT ;  /* 0x000000ff0b00720c */ /* 0x000fd60003f26270 */
[----:B------:R-:W-:Y:S02]  /*0450*/  @P0 IMAD.MOV.U32 R9, RZ, RZ, RZ ;  /* 0x000000ffff090224 */ /* 0x000fe400078e00ff */
[----:B------:R-:W-:Y:S01]  /*0460*/  @!P0 FFMA R7, R0, 1.84467440737095516160e+19, RZ ;  /* 0x5f80000000078823 */ /* 0x000fe200000000ff */
[----:B------:R-:W-:Y:S02]  /*0470*/  @!P0 IMAD.MOV.U32 R9, RZ, RZ, -0x40 ;  /* 0xffffffc0ff098424 */ /* 0x000fe400078e00ff */
[----:B------:R-:W-:Y:S02]  /*0480*/  @!P1 FFMA R8, R3, 1.84467440737095516160e+19, RZ ;  /* 0x5f80000003089823 */ /* 0x000fe400000000ff */
[----:B------:R-:W-:-:S07]  /*0490*/  @!P1 VIADD R9, R9, 0x40 ;  /* 0x0000004009099836 */ /* 0x000fce0000000000 */
.L_x_4:
[----:B------:R-:W-:Y:S01]  /*04a0*/  LEA R3, R6, 0xc0800000, 0x17 ;  /* 0xc080000006037811 */ /* 0x000fe200078eb8ff */
[----:B------:R-:W-:Y:S01]  /*04b0*/  VIADD R5, R5, 0xffffff81 ;  /* 0xffffff8105057836 */ /* 0x000fe20000000000 */
[----:B------:R-:W-:Y:S03]  /*04c0*/  BSSY.RECONVERGENT B2, `(.L_x_9) ;  /* 0x0000035000027945 */ /* 0x000fe60003800200 */
[----:B------:R-:W-:Y:S01]  /*04d0*/  IMAD.IADD R3, R8, 0x1, -R3 ;  /* 0x0000000108037824 */ /* 0x000fe200078e0a03 */
[C---:B------:R-:W-:Y:S01]  /*04e0*/  IADD3 R6, PT, PT, R5.reuse, 0x7f, -R6 ;  /* 0x0000007f05067810 */ /* 0x040fe20007ffe806 */
[----:B------:R-:W-:Y:S02]  /*04f0*/  IMAD R0, R5, -0x800000, R7 ;  /* 0xff80000005007824 */ /* 0x000fe400078e0207 */
[----:B------:R-:W0:Y:S01]  /*0500*/  MUFU.RCP R8, R3 ;  /* 0x0000000300087308 */ /* 0x000e220000001000 */
[----:B------:R-:W-:Y:S01]  /*0510*/  FADD.FTZ R11, -R3, -RZ ;  /* 0x800000ff030b7221 */ /* 0x000fe20000010100 */
[----:B------:R-:W-:-:S03]  /*0520*/  IMAD.IADD R6, R6, 0x1, R9 ;  /* 0x0000000106067824 */ /* 0x000fc600078e0209 */
[----:B0-----:R-:W-:-:S04]  /*0530*/  FFMA R13, R8, R11, 1 ;  /* 0x3f800000080d7423 */ /* 0x001fc8000000000b */
[----:B------:R-:W-:-:S04]  /*0540*/  FFMA R10, R8, R13, R8 ;  /* 0x0000000d080a7223 */ /* 0x000fc80000000008 */
[----:B------:R-:W-:-:S04]  /*0550*/  FFMA R7, R0, R10, RZ ;  /* 0x0000000a00077223 */ /* 0x000fc800000000ff */
[----:B------:R-:W-:-:S04]  /*0560*/  FFMA R8, R11, R7, R0 ;  /* 0x000000070b087223 */ /* 0x000fc80000000000 */
[----:B------:R-:W-:-:S04]  /*0570*/  FFMA R7, R10, R8, R7 ;  /* 0x000000080a077223 */ /* 0x000fc80000000007 */
[----:B------:R-:W-:-:S04]  /*0580*/  FFMA R8, R11, R7, R0 ;  /* 0x000000070b087223 */ /* 0x000fc80000000000 */
[----:B------:R-:W-:-:S05]  /*0590*/  FFMA R0, R10, R8, R7 ;  /* 0x000000080a007223 */ /* 0x000fca0000000007 */
[----:B------:R-:W-:-:S04]  /*05a0*/  SHF.R.U32.HI R3, RZ, 0x17, R0 ;  /* 0x00000017ff037819 */ /* 0x000fc80000011600 */
[----:B------:R-:W-:-:S05]  /*05b0*/  LOP3.LUT R3, R3, 0xff, RZ, 0xc0, !PT ;  /* 0x000000ff03037812 */ /* 0x000fca00078ec0ff */
[----:B------:R-:W-:-:S04]  /*05c0*/  IMAD.IADD R9, R3, 0x1, R6 ;  /* 0x0000000103097824 */ /* 0x000fc800078e0206 */
[----:B------:R-:W-:-:S05]  /*05d0*/  VIADD R3, R9, 0xffffffff ;  /* 0xffffffff09037836 */ /* 0x000fca0000000000 */
[----:B------:R-:W-:-:S13]  /*05e0*/  ISETP.GE.U32.AND P0, PT, R3, 0xfe, PT ;  /* 0x000000fe0300780c */ /* 0x000fda0003f06070 */
[----:B------:R-:W-:Y:S05]  /*05f0*/  @!P0 BRA `(.L_x_10) ;  /* 0x0000000000808947 */ /* 0x000fea0003800000 */
[----:B------:R-:W-:-:S13]  /*0600*/  ISETP.GT.AND P0, PT, R9, 0xfe, PT ;  /* 0x000000fe0900780c */ /* 0x000fda0003f04270 */
[----:B------:R-:W-:Y:S05]  /*0610*/  @P0 BRA `(.L_x_11) ;  /* 0x00000000006c0947 */ /* 0x000fea0003800000 */
[----:B------:R-:W-:-:S13]  /*0620*/  ISETP.GE.AND P0, PT, R9, 0x1, PT ;  /* 0x000000010900780c */ /* 0x000fda0003f06270 */
[----:B------:R-:W-:Y:S05]  /*0630*/  @P0 BRA `(.L_x_12) ;  /* 0x0000000000740947 */ /* 0x000fea0003800000 */
[----:B------:R-:W-:Y:S02]  /*0640*/  ISETP.GE.AND P0, PT, R9, -0x18, PT ;  /* 0xffffffe80900780c */ /* 0x000fe40003f06270 */
[----:B------:R-:W-:-:S11]  /*0650*/  LOP3.LUT R0, R0, 0x80000000, RZ, 0xc0, !PT ;  /* 0x8000000000007812 */ /* 0x000fd600078ec0ff */
[----:B------:R-:W-:Y:S05]  /*0660*/  @!P0 BRA `(.L_x_12) ;  /* 0x0000000000688947 */ /* 0x000fea0003800000 */
[CCC-:B------:R-:W-:Y:S01]  /*0670*/  FFMA.RZ R3, R10.reuse, R8.reuse, R7.reuse ;  /* 0x000000080a037223 */ /* 0x1c0fe2000000c007 */
[CCC-:B------:R-:W-:Y:S01]  /*0680*/  FFMA.RM R6, R10.reuse, R8.reuse, R7.reuse ;  /* 0x000000080a067223 */ /* 0x1c0fe20000004007 */
[C---:B------:R-:W-:Y:S02]  /*0690*/  ISETP.NE.AND P2, PT, R9.reuse, RZ, PT ;  /* 0x000000ff0900720c */ /* 0x040fe40003f45270 */
[----:B------:R-:W-:Y:S02]  /*06a0*/  ISETP.NE.AND P1, PT, R9, RZ, PT ;  /* 0x000000ff0900720c */ /* 0x000fe40003f25270 */
[----:B------:R-:W-:Y:S01]  /*06b0*/  LOP3.LUT R5, R3, 0x7fffff, RZ, 0xc0, !PT ;  /* 0x007fffff03057812 */ /* 0x000fe200078ec0ff */
[----:B------:R-:W-:Y:S01]  /*06c0*/  FFMA.RP R3, R10, R8, R7 ;  /* 0x000000080a037223 */ /* 0x000fe20000008007 */
[----:B------:R-:W-:Y:S02]  /*06d0*/  VIADD R8, R9, 0x20 ;  /* 0x0000002009087836 */ /* 0x000fe40000000000 */
[----:B------:R-:W-:Y:S01]  /*06e0*/  LOP3.LUT R5, R5, 0x800000, RZ, 0xfc, !PT ;  /* 0x0080000005057812 */ /* 0x000fe200078efcff */
[----:B------:R-:W-:Y:S01]  /*06f0*/  IMAD.MOV R7, RZ, RZ, -R9 ;  /* 0x000000ffff077224 */ /* 0x000fe200078e0a09 */
[----:B------:R-:W-:-:S02]  /*0700*/  FSETP.NEU.FTZ.AND P0, PT, R3, R6, PT ;  /* 0x000000060300720b */ /* 0x000fc40003f1d000 */
[----:B------:R-:W-:Y:S02]  /*0710*/  SHF.L.U32 R8, R5, R8, RZ ;  /* 0x0000000805087219 */ /* 0x000fe400000006ff */
[----:B------:R-:W-:Y:S02]  /*0720*/  SEL R6, R7, RZ, P2 ;  /* 0x000000ff07067207 */ /* 0x000fe40001000000 */
[----:B------:R-:W-:Y:S02]  /*0730*/  ISETP.NE.AND P1, PT, R8, RZ, P1 ;  /* 0x000000ff0800720c */ /* 0x000fe40000f25270 */
[----:B------:R-:W-:Y:S02]  /*0740*/  SHF.R.U32.HI R6, RZ, R6, R5 ;  /* 0x00000006ff067219 */ /* 0x000fe40000011605 */
[----:B------:R-:W-:Y:S02]  /*0750*/  PLOP3.LUT P0, PT, P0, P1, PT, 0xf8, 0x8f ;  /* 0x00000000008f781c */ /* 0x000fe40000703f70 */
[----:B------:R-:W-:-:S02]  /*0760*/  SHF.R.U32.HI R8, RZ, 0x1, R6 ;  /* 0x00000001ff087819 */ /* 0x000fc40000011606 */
[----:B------:R-:W-:-:S04]  /*0770*/  SEL R3, RZ, 0x1, !P0 ;  /* 0x00000001ff037807 */ /* 0x000fc80004000000 */
[----:B------:R-:W-:-:S04]  /*0780*/  LOP3.LUT R3, R3, 0x1, R8, 0xf8, !PT ;  /* 0x0000000103037812 */ /* 0x000fc800078ef808 */
[----:B------:R-:W-:-:S05]  /*0790*/  LOP3.LUT R3, R3, R6, RZ, 0xc0, !PT ;  /* 0x0000000603037212 */ /* 0x000fca00078ec0ff */
[----:B------:R-:W-:-:S05]  /*07a0*/  IMAD.IADD R3, R8, 0x1, R3 ;  /* 0x0000000108037824 */ /* 0x000fca00078e0203 */
[----:B------:R-:W-:Y:S01]  /*07b0*/  LOP3.LUT R0, R3, R0, RZ, 0xfc, !PT ;  /* 0x0000000003007212 */ /* 0x000fe200078efcff */
[----:B------:R-:W-:Y:S06]  /*07c0*/  BRA `(.L_x_12) ;  /* 0x0000000000107947 */ /* 0x000fec0003800000 */
.L_x_11:
[----:B------:R-:W-:-:S04]  /*07d0*/  LOP3.LUT R0, R0, 0x80000000, RZ, 0xc0, !PT ;  /* 0x8000000000007812 */ /* 0x000fc800078ec0ff */
[----:B------:R-:W-:Y:S01]  /*07e0*/  LOP3.LUT R0, R0, 0x7f800000, RZ, 0xfc, !PT ;  /* 0x7f80000000007812 */ /* 0x000fe200078efcff */
[----:B------:R-:W-:Y:S06]  /*07f0*/  BRA `(.L_x_12) ;  /* 0x0000000000047947 */ /* 0x000fec0003800000 */
.L_x_10:
[----:B------:R-:W-:-:S07]  /*0800*/  IMAD R0, R6, 0x800000, R0 ;  /* 0x0080000006007824 */ /* 0x000fce00078e0200 */
.L_x_12:
[----:B------:R-:W-:Y:S05]  /*0810*/  BSYNC.RECONVERGENT B2 ;  /* 0x0000000000027941 */ /* 0x000fea0003800200 */
.L_x_9:
[----:B------:R-:W-:Y:S05]  /*0820*/  BRA `(.L_x_13) ;  /* 0x0000000000207947 */ /* 0x000fea0003800000 */
.L_x_8:
[----:B------:R-:W-:-:S04]  /*0830*/  LOP3.LUT R0, R8, 0x80000000, R7, 0x48, !PT ;  /* 0x8000000008007812 */ /* 0x000fc800078e4807 */
[----:B------:R-:W-:Y:S01]  /*0840*/  LOP3.LUT R0, R0, 0x7f800000, RZ, 0xfc, !PT ;  /* 0x7f80000000007812 */ /* 0x000fe200078efcff */
[----:B------:R-:W-:Y:S06]  /*0850*/  BRA `(.L_x_13) ;  /* 0x0000000000147947 */ /* 0x000fec0003800000 */
.L_x_7:
[----:B------:R-:W-:Y:S01]  /*0860*/  LOP3.LUT R0, R8, 0x80000000, R7, 0x48, !PT ;  /* 0x8000000008007812 */ /* 0x000fe200078e4807 */
[----:B------:R-:W-:Y:S06]  /*0870*/  BRA `(.L_x_13) ;  /* 0x00000000000c7947 */ /* 0x000fec0003800000 */
.L_x_6:
[----:B------:R-:W0:Y:S01]  /*0880*/  MUFU.RSQ R0, -QNAN ;  /* 0xffc0000000007908 */ /* 0x000e220000001400 */
[----:B------:R-:W-:Y:S05]  /*0890*/  BRA `(.L_x_13) ;  /* 0x0000000000047947 */ /* 0x000fea0003800000 */
.L_x_5:
[----:B------:R-:W-:-:S07]  /*08a0*/  FADD.FTZ R0, R0, R3 ;  /* 0x0000000300007221 */ /* 0x000fce0000010000 */
.L_x_13:
[----:B------:R-:W-:Y:S05]  /*08b0*/  BSYNC.RECONVERGENT B1 ;  /* 0x0000000000017941 */ /* 0x000fea0003800200 */
.L_x_3:
[----:B------:R-:W-:-:S04]  /*08c0*/  IMAD.MOV.U32 R5, RZ, RZ, 0x0 ;  /* 0x00000000ff057424 */ /* 0x000fc800078e00ff */
[----:B0-----:R-:W-:Y:S05]  /*08d0*/  RET.REL.NODEC R4 `(_Z14subtractKernelPfS_S_i) ;  /* 0xfffffff404c87950 */ /* 0x001fea0003c3ffff */
.L_x_14:
[----:B------:R-:W-:-:S00]  /*08e0*/  BRA `(.L_x_14) ;  /* 0xfffffffc00fc7947 */ /* 0x000fc0000383ffff */
[----:B------:R-:W-:-:S00]  /*08f0*/  NOP ;  /* 0x0000000000007918 */ /* 0x000fc00000000000 */
        /* <DEDUP_REMOVED lines=8> */
.L_x_15:


//--------------------- .nv.shared.reserved.0     --------------------------
	.section	.nv.shared.reserved.0,"aw",@nobits
	.weak		__nv_reservedSMEM_offset_0_alias
	.size		__nv_reservedSMEM_offset_0_alias, 0, 64
	.other		__nv_reservedSMEM_offset_0_alias,@"STO_CUDA_RESERVED_SHARED STV_DEFAULT"
__nv_reservedSMEM_offset_0_alias:
	.zero		0
	.zero		64


//--------------------- .nv.constant0._Z14subtractKernelPfS_S_i --------------------------
	.section	.nv.constant0._Z14subtractKernelPfS_S_i,"a",@progbits
	.sectionflags	@""
	.align	4
.nv.constant0._Z14subtractKernelPfS_S_i:
	.zero		924


//--------------------- SYMBOLS --------------------------

	.type		.nv.reservedSmem.offset0,@object
	.size		.nv.reservedSmem.offset0,0x4
